	.headerflags	@"EF_CUDA_TEXMODE_UNIFIED EF_CUDA_64BIT_ADDRESS EF_CUDA_ACCELERATORS EF_CUDA_SM90 EF_CUDA_VIRTUAL_SM(EF_CUDA_SM90)"
	.elftype	@"ET_EXEC"


//--------------------- .nv.info                  --------------------------
	.section	.nv.info,"",@"SHT_CUDA_INFO"
	.align	4


	//----- nvinfo : EIATTR_REGCOUNT
	.align		4
        /*0000*/ 	.byte	0x04, 0x2f
        /*0002*/ 	.short	(.L_1 - .L_0)
	.align		4
.L_0:
        /*0004*/ 	.word	index@(triton_poi_fused__unsafe_index_add_convolution_mul_sigmoid_sub_138)
        /*0008*/ 	.word	0x00000020


	//----- nvinfo : EIATTR_MIN_STACK_SIZE
	.align		4
.L_1:
        /*000c*/ 	.byte	0x04, 0x12
        /*000e*/ 	.short	(.L_3 - .L_2)
	.align		4
.L_2:
        /*0010*/ 	.word	index@(triton_poi_fused__unsafe_index_add_convolution_mul_sigmoid_sub_138)
        /*0014*/ 	.word	0x00000000


	//----- nvinfo : EIATTR_FRAME_SIZE
	.align		4
.L_3:
        /*0018*/ 	.byte	0x04, 0x11
        /*001a*/ 	.short	(.L_5 - .L_4)
	.align		4
.L_4:
        /*001c*/ 	.word	index@(triton_poi_fused__unsafe_index_add_convolution_mul_sigmoid_sub_138)
        /*0020*/ 	.word	0x00000000


	//----- nvinfo : EIATTR_MIN_STACK_SIZE
	.align		4
.L_5:
        /*0024*/ 	.byte	0x04, 0x12
        /*0026*/ 	.short	(.L_7 - .L_6)
	.align		4
.L_6:
        /*0028*/ 	.word	index@(triton_poi_fused__unsafe_index_add_convolution_mul_sigmoid_sub_138)
        /*002c*/ 	.word	0x00000000
.L_7:


//--------------------- .nv.info.triton_poi_fused__unsafe_index_add_convolution_mul_sigmoid_sub_138 --------------------------
	.section	.nv.info.triton_poi_fused__unsafe_index_add_convolution_mul_sigmoid_sub_138,"",@"SHT_CUDA_INFO"
	.sectionflags	@""
	.align	4


	//----- nvinfo : EIATTR_CUDA_API_VERSION
	.align		4
        /*0000*/ 	.byte	0x04, 0x37
        /*0002*/ 	.short	(.L_9 - .L_8)
.L_8:
        /*0004*/ 	.word	0x0000007c


	//----- nvinfo : EIATTR_KPARAM_INFO
	.align		4
.L_9:
        /*0008*/ 	.byte	0x04, 0x17
        /*000a*/ 	.short	(.L_11 - .L_10)
.L_10:
        /*000c*/ 	.word	0x00000000
        /*0010*/ 	.short	0x000b
        /*0012*/ 	.short	0x0058
        /*0014*/ 	.byte	0x00, 0xf0, 0x11, 0x00


	//----- nvinfo : EIATTR_KPARAM_INFO
	.align		4
.L_11:
        /*0018*/ 	.byte	0x04, 0x17
        /*001a*/ 	.short	(.L_13 - .L_12)
.L_12:
        /*001c*/ 	.word	0x00000000
        /*0020*/ 	.short	0x000a
        /*0022*/ 	.short	0x0050
        /*0024*/ 	.byte	0x00, 0xf4, 0x21, 0x00


	//----- nvinfo : EIATTR_KPARAM_INFO
	.align		4
.L_13:
        /*0028*/ 	.byte	0x04, 0x17
        /*002a*/ 	.short	(.L_15 - .L_14)
.L_14:
        /*002c*/ 	.word	0x00000000
        /*0030*/ 	.short	0x0009
        /*0032*/ 	.short	0x0048
        /*0034*/ 	.byte	0x00, 0xf4, 0x21, 0x00


	//----- nvinfo : EIATTR_KPARAM_INFO
	.align		4
.L_15:
        /*0038*/ 	.byte	0x04, 0x17
        /*003a*/ 	.short	(.L_17 - .L_16)
.L_16:
        /*003c*/ 	.word	0x00000000
        /*0040*/ 	.short	0x0008
        /*0042*/ 	.short	0x0040
        /*0044*/ 	.byte	0x00, 0xf4, 0x21, 0x00


	//----- nvinfo : EIATTR_KPARAM_INFO
	.align		4
.L_17:
        /*0048*/ 	.byte	0x04, 0x17
        /*004a*/ 	.short	(.L_19 - .L_18)
.L_18:
        /*004c*/ 	.word	0x00000000
        /*0050*/ 	.short	0x0007
        /*0052*/ 	.short	0x0038
        /*0054*/ 	.byte	0x00, 0xf4, 0x21, 0x00


	//----- nvinfo : EIATTR_KPARAM_INFO
	.align		4
.L_19:
        /*0058*/ 	.byte	0x04, 0x17
        /*005a*/ 	.short	(.L_21 - .L_20)
.L_20:
        /*005c*/ 	.word	0x00000000
        /*0060*/ 	.short	0x0006
        /*0062*/ 	.short	0x0030
        /*0064*/ 	.byte	0x00, 0xf4, 0x21, 0x00


	//----- nvinfo : EIATTR_KPARAM_INFO
	.align		4
.L_21:
        /*0068*/ 	.byte	0x04, 0x17
        /*006a*/ 	.short	(.L_23 - .L_22)
.L_22:
        /*006c*/ 	.word	0x00000000
        /*0070*/ 	.short	0x0005
        /*0072*/ 	.short	0x0028
        /*0074*/ 	.byte	0x00, 0xf4, 0x21, 0x00


	//----- nvinfo : EIATTR_KPARAM_INFO
	.align		4
.L_23:
        /*0078*/ 	.byte	0x04, 0x17
        /*007a*/ 	.short	(.L_25 - .L_24)
.L_24:
        /*007c*/ 	.word	0x00000000
        /*0080*/ 	.short	0x0004
        /*0082*/ 	.short	0x0020
        /*0084*/ 	.byte	0x00, 0xf4, 0x21, 0x00


	//----- nvinfo : EIATTR_KPARAM_INFO
	.align		4
.L_25:
        /*0088*/ 	.byte	0x04, 0x17
        /*008a*/ 	.short	(.L_27 - .L_26)
.L_26:
        /*008c*/ 	.word	0x00000000
        /*0090*/ 	.short	0x0003
        /*0092*/ 	.short	0x0018
        /*0094*/ 	.byte	0x00, 0xf4, 0x21, 0x00


	//----- nvinfo : EIATTR_KPARAM_INFO
	.align		4
.L_27:
        /*0098*/ 	.byte	0x04, 0x17
        /*009a*/ 	.short	(.L_29 - .L_28)
.L_28:
        /*009c*/ 	.word	0x00000000
        /*00a0*/ 	.short	0x0002
        /*00a2*/ 	.short	0x0010
        /*00a4*/ 	.byte	0x00, 0xf4, 0x21, 0x00


	//----- nvinfo : EIATTR_KPARAM_INFO
	.align		4
.L_29:
        /*00a8*/ 	.byte	0x04, 0x17
        /*00aa*/ 	.short	(.L_31 - .L_30)
.L_30:
        /*00ac*/ 	.word	0x00000000
        /*00b0*/ 	.short	0x0001
        /*00b2*/ 	.short	0x0008
        /*00b4*/ 	.byte	0x00, 0xf4, 0x21, 0x00


	//----- nvinfo : EIATTR_KPARAM_INFO
	.align		4
.L_31:
        /*00b8*/ 	.byte	0x04, 0x17
        /*00ba*/ 	.short	(.L_33 - .L_32)
.L_32:
        /*00bc*/ 	.word	0x00000000
        /*00c0*/ 	.short	0x0000
        /*00c2*/ 	.short	0x0000
        /*00c4*/ 	.byte	0x00, 0xf4, 0x21, 0x00


	//----- nvinfo : EIATTR_SPARSE_MMA_MASK
	.align		4
.L_33:
        /*00c8*/ 	.byte	0x03, 0x50
        /*00ca*/ 	.short	0x0000


	//----- nvinfo : EIATTR_MAXREG_COUNT
	.align		4
        /*00cc*/ 	.byte	0x03, 0x1b
        /*00ce*/ 	.short	0x00ff


	//----- nvinfo : EIATTR_EXIT_INSTR_OFFSETS
	.align		4
        /*00d0*/ 	.byte	0x04, 0x1c
        /*00d2*/ 	.short	(.L_35 - .L_34)


	//   ....[0]....
.L_34:
        /*00d4*/ 	.word	0x00000a50


	//----- nvinfo : EIATTR_REQNTID
	.align		4
.L_35:
        /*00d8*/ 	.byte	0x04, 0x10
        /*00da*/ 	.short	(.L_37 - .L_36)
.L_36:
        /*00dc*/ 	.word	0x00000080
        /*00e0*/ 	.word	0x00000001
        /*00e4*/ 	.word	0x00000001


	//----- nvinfo : EIATTR_CBANK_PARAM_SIZE
	.align		4
.L_37:
        /*00e8*/ 	.byte	0x03, 0x19
        /*00ea*/ 	.short	0x005c


	//----- nvinfo : EIATTR_PARAM_CBANK
	.align		4
        /*00ec*/ 	.byte	0x04, 0x0a
        /*00ee*/ 	.short	(.L_39 - .L_38)
	.align		4
.L_38:
        /*00f0*/ 	.word	index@(.nv.constant0.triton_poi_fused__unsafe_index_add_convolution_mul_sigmoid_sub_138)
        /*00f4*/ 	.short	0x0210
        /*00f6*/ 	.short	0x005c


	//----- nvinfo : EIATTR_SW_WAR
	.align		4
.L_39:
        /*00f8*/ 	.byte	0x04, 0x36
        /*00fa*/ 	.short	(.L_41 - .L_40)
.L_40:
        /*00fc*/ 	.word	0x00000008
.L_41:


//--------------------- .nv.callgraph             --------------------------
	.section	.nv.callgraph,"",@"SHT_CUDA_CALLGRAPH"
	.align	4
	.sectionentsize	8
	.align		4
        /*0000*/ 	.word	0x00000000
	.align		4
        /*0004*/ 	.word	0xffffffff
	.align		4
        /*0008*/ 	.word	0x00000000
	.align		4
        /*000c*/ 	.word	0xfffffffe
	.align		4
        /*0010*/ 	.word	0x00000000
	.align		4
        /*0014*/ 	.word	0xfffffffd
	.align		4
        /*0018*/ 	.word	0x00000000
	.align		4
        /*001c*/ 	.word	0xfffffffc


//--------------------- .text.triton_poi_fused__unsafe_index_add_convolution_mul_sigmoid_sub_138 --------------------------
	.section	.text.triton_poi_fused__unsafe_index_add_convolution_mul_sigmoid_sub_138,"ax",@progbits
	.align	128
        .global         triton_poi_fused__unsafe_index_add_convolution_mul_sigmoid_sub_138
        .type           triton_poi_fused__unsafe_index_add_convolution_mul_sigmoid_sub_138,@function
        .size           triton_poi_fused__unsafe_index_add_convolution_mul_sigmoid_sub_138,(.L_x_1 - triton_poi_fused__unsafe_index_add_convolution_mul_sigmoid_sub_138)
        .other          triton_poi_fused__unsafe_index_add_convolution_mul_sigmoid_sub_138,@"STO_CUDA_ENTRY STV_DEFAULT"
triton_poi_fused__unsafe_index_add_convolution_mul_sigmoid_sub_138:
.text.triton_poi_fused__unsafe_index_add_convolution_mul_sigmoid_sub_138:
[----:B------:R-:W-:Y:S01]  /*0000*/  LDC R1, c[0x0][0x28] ;  /* 0x00000a00ff017b82 */ /* 0x000fe20000000800 */
[----:B------:R-:W1:Y:S07]  /*0010*/  S2R R0, SR_TID.X ;  /* 0x0000000000007919 */ /* 0x000e6e0000002100 */
[----:B------:R-:W2:Y:S01]  /*0020*/  LDC.64 R16, c[0x0][0x210] ;  /* 0x00008400ff107b82 */ /* 0x000ea20000000a00 */
[----:B------:R-:W-:Y:S01]  /*0030*/  ULDC.64 UR4, c[0x0][0x208] ;  /* 0x0000820000047ab9 */ /* 0x000fe20000000a00 */
[----:B------:R-:W-:Y:S01]  /*0040*/  ULDC.64 UR6, c[0x0][0x220] ;  /* 0x0000880000067ab9 */ /* 0x000fe20000000a00 */
[----:B------:R-:W3:Y:S05]  /*0050*/  S2R R3, SR_CTAID.X ;  /* 0x0000000000037919 */ /* 0x000eea0000002500 */
[----:B------:R-:W4:Y:S08]  /*0060*/  LDC.64 R12, c[0x0][0x218] ;  /* 0x00008600ff0c7b82 */ /* 0x000f300000000a00 */
[----:B------:R-:W5:Y:S01]  /*0070*/  LDC.64 R8, c[0x0][0x230] ;  /* 0x00008c00ff087b82 */ /* 0x000f620000000a00 */
[----:B-1----:R-:W-:-:S05]  /*0080*/  IMAD.SHL.U32 R0, R0, 0x2, RZ ;  /* 0x0000000200007824 */ /* 0x002fca00078e00ff */
[----:B------:R-:W-:-:S05]  /*0090*/  LOP3.LUT R0, R0, 0xfe, RZ, 0xc0, !PT ;  /* 0x000000fe00007812 */ /* 0x000fca00078ec0ff */
[----:B---3--:R-:W-:-:S05]  /*00a0*/  IMAD R0, R3, 0x100, R0 ;  /* 0x0000010003007824 */ /* 0x008fca00078e0200 */
[----:B------:R-:W-:-:S04]  /*00b0*/  SHF.R.S32.HI R5, RZ, 0x1f, R0 ;  /* 0x0000001fff057819 */ /* 0x000fc80000011400 */
[----:B------:R-:W-:-:S04]  /*00c0*/  LEA.HI R6, R5, R0, RZ, 0x6 ;  /* 0x0000000005067211 */ /* 0x000fc800078f30ff */
[----:B------:R-:W-:-:S04]  /*00d0*/  SHF.R.S32.HI R2, RZ, 0x6, R6 ;  /* 0x00000006ff027819 */ /* 0x000fc80000011406 */
[----:B------:R-:W-:-:S04]  /*00e0*/  LEA.HI R4, R2, R2, RZ, 0x6 ;  /* 0x0000000202047211 */ /* 0x000fc800078f30ff */
[----:B------:R-:W-:Y:S02]  /*00f0*/  LOP3.LUT R7, R4, 0xffffffc0, RZ, 0xc0, !PT ;  /* 0xffffffc004077812 */ /* 0x000fe400078ec0ff */
[----:B------:R-:W1:Y:S02]  /*0100*/  LDC.64 R4, c[0x0][0x240] ;  /* 0x00009000ff047b82 */ /* 0x000e640000000a00 */
[----:B------:R-:W-:Y:S02]  /*0110*/  IADD3 R2, R2, -R7, RZ ;  /* 0x8000000702027210 */ /* 0x000fe40007ffe0ff */
[----:B------:R-:W-:-:S03]  /*0120*/  LOP3.LUT R7, R6, 0xffffffc0, RZ, 0xc0, !PT ;  /* 0xffffffc006077812 */ /* 0x000fc600078ec0ff */
[----:B--2---:R-:W-:-:S06]  /*0130*/  IMAD.WIDE R16, R2, 0x8, R16 ;  /* 0x0000000802107825 */ /* 0x004fcc00078e0210 */
[----:B------:R-:W2:Y:S01]  /*0140*/  LDG.E.EL.64 R16, desc[UR4][R16.64] ;  /* 0x0000000410107981 */ /* 0x000ea2000c2e1b00 */
[----:B------:R-:W-:-:S04]  /*0150*/  IMAD.IADD R6, R0, 0x1, -R7 ;  /* 0x0000000100067824 */ /* 0x000fc800078e0a07 */
[----:B----4-:R-:W-:-:S04]  /*0160*/  IMAD.WIDE R12, R6, 0x8, R12 ;  /* 0x00000008060c7825 */ /* 0x010fc800078e020c */
[----:B-1----:R-:W-:Y:S02]  /*0170*/  IMAD.WIDE R4, R2, 0x8, R4 ;  /* 0x0000000802047825 */ /* 0x002fe400078e0204 */
[----:B------:R-:W3:Y:S04]  /*0180*/  LDG.E.EL.128 R12, desc[UR4][R12.64] ;  /* 0x000000040c0c7981 */ /* 0x000ee8000c2e1d00 */
[----:B------:R-:W4:Y:S01]  /*0190*/  LDG.E.EL.64 R4, desc[UR4][R4.64] ;  /* 0x0000000404047981 */ /* 0x000f22000c2e1b00 */
[----:B-----5:R-:W-:-:S06]  /*01a0*/  IMAD.WIDE R8, R6, 0x8, R8 ;  /* 0x0000000806087825 */ /* 0x020fcc00078e0208 */
[----:B------:R-:W5:Y:S01]  /*01b0*/  LDG.E.EL.128 R8, desc[UR4][R8.64] ;  /* 0x0000000408087981 */ /* 0x000f62000c2e1d00 */
[----:B------:R-:W-:-:S04]  /*01c0*/  SHF.R.S32.HI R3, RZ, 0x17, R3 ;  /* 0x00000017ff037819 */ /* 0x000fc80000011403 */
[----:B------:R-:W-:Y:S02]  /*01d0*/  SGXT R3, R3, 0x1 ;  /* 0x000000010303781a */ /* 0x000fe40000000200 */
[----:B--2---:R-:W-:-:S04]  /*01e0*/  SHF.R.U32.HI R7, RZ, 0x1d, R17 ;  /* 0x0000001dff077819 */ /* 0x004fc80000011611 */
[----:B------:R-:W-:-:S04]  /*01f0*/  LOP3.LUT R7, R7, 0x4, RZ, 0xc0, !PT ;  /* 0x0000000407077812 */ /* 0x000fc800078ec0ff */
[----:B------:R-:W-:-:S04]  /*0200*/  IADD3 R18, P0, R16, R7, RZ ;  /* 0x0000000710127210 */ /* 0x000fc80007f1e0ff */
[----:B------:R-:W-:Y:S02]  /*0210*/  IADD3.X R17, RZ, R17, RZ, P0, !PT ;  /* 0x00000011ff117210 */ /* 0x000fe400007fe4ff */
[----:B---3--:R-:W-:Y:S02]  /*0220*/  LEA R22, P0, R12, UR6, 0x2 ;  /* 0x000000060c167c11 */ /* 0x008fe4000f8010ff */
[----:B------:R-:W-:Y:S02]  /*0230*/  LEA R19, P1, R14, UR6, 0x2 ;  /* 0x000000060e137c11 */ /* 0x000fe4000f8210ff */
[----:B----4-:R-:W-:Y:S02]  /*0240*/  SHF.R.U32.HI R16, RZ, 0x1d, R5 ;  /* 0x0000001dff107819 */ /* 0x010fe40000011605 */
[--C-:B------:R-:W-:Y:S02]  /*0250*/  SHF.R.U32.HI R25, RZ, 0x1b, R13.reuse ;  /* 0x0000001bff197819 */ /* 0x100fe4000001160d */
[----:B------:R-:W-:-:S02]  /*0260*/  LEA.HI.X R12, R12, UR7, R13, 0x2, P0 ;  /* 0x000000070c0c7c11 */ /* 0x000fc400080f140d */
[--C-:B------:R-:W-:Y:S02]  /*0270*/  SHF.R.U32.HI R20, RZ, 0x1b, R15.reuse ;  /* 0x0000001bff147819 */ /* 0x100fe4000001160f */
[----:B------:R-:W-:Y:S02]  /*0280*/  LOP3.LUT R13, R16, 0x4, RZ, 0xc0, !PT ;  /* 0x00000004100d7812 */ /* 0x000fe400078ec0ff */
[----:B------:R-:W-:Y:S02]  /*0290*/  LEA.HI.X R7, R14, UR7, R15, 0x2, P1 ;  /* 0x000000070e077c11 */ /* 0x000fe400088f140f */
[----:B------:R-:W-:Y:S02]  /*02a0*/  LOP3.LUT R14, R20, 0x10, RZ, 0xc0, !PT ;  /* 0x00000010140e7812 */ /* 0x000fe400078ec0ff */
[----:B------:R-:W-:Y:S02]  /*02b0*/  IADD3 R20, P2, R4, R13, RZ ;  /* 0x0000000d04147210 */ /* 0x000fe40007f5e0ff */
[----:B------:R-:W-:-:S02]  /*02c0*/  LOP3.LUT R25, R25, 0x10, RZ, 0xc0, !PT ;  /* 0x0000001019197812 */ /* 0x000fc400078ec0ff */
[----:B------:R-:W-:Y:S01]  /*02d0*/  IADD3 R19, P1, R14, R19, RZ ;  /* 0x000000130e137210 */ /* 0x000fe20007f3e0ff */
[----:B------:R-:W-:Y:S01]  /*02e0*/  IMAD.X R13, RZ, RZ, R5, P2 ;  /* 0x000000ffff0d7224 */ /* 0x000fe200010e0605 */
[----:B------:R-:W-:Y:S02]  /*02f0*/  LEA.HI R5, R3, R0, RZ, 0xc ;  /* 0x0000000003057211 */ /* 0x000fe400078f60ff */
[C---:B------:R-:W-:Y:S01]  /*0300*/  SHF.L.U64.HI R3, R18.reuse, 0x4, R17 ;  /* 0x0000000412037819 */ /* 0x040fe20000010211 */
[----:B------:R-:W-:Y:S01]  /*0310*/  IMAD.SHL.U32 R18, R18, 0x10, RZ ;  /* 0x0000001012127824 */ /* 0x000fe200078e00ff */
[----:B------:R-:W-:Y:S02]  /*0320*/  IADD3 R25, P0, R25, R22, RZ ;  /* 0x0000001619197210 */ /* 0x000fe40007f1e0ff */
[----:B------:R-:W-:Y:S02]  /*0330*/  IADD3.X R7, RZ, R7, RZ, P1, !PT ;  /* 0x00000007ff077210 */ /* 0x000fe40000ffe4ff */
[C---:B------:R-:W-:Y:S01]  /*0340*/  SHF.L.U64.HI R4, R20.reuse, 0x4, R13 ;  /* 0x0000000414047819 */ /* 0x040fe2000001020d */
[----:B------:R-:W-:Y:S01]  /*0350*/  IMAD.SHL.U32 R20, R20, 0x10, RZ ;  /* 0x0000001014147824 */ /* 0x000fe200078e00ff */
[----:B------:R-:W-:-:S02]  /*0360*/  IADD3 R14, P1, R19, R18, RZ ;  /* 0x00000012130e7210 */ /* 0x000fc40007f3e0ff */
[----:B------:R-:W-:Y:S02]  /*0370*/  SHF.R.S32.HI R5, RZ, 0xc, R5 ;  /* 0x0000000cff057819 */ /* 0x000fe40000011405 */
[----:B------:R-:W-:Y:S01]  /*0380*/  IADD3.X R12, RZ, R12, RZ, P0, !PT ;  /* 0x0000000cff0c7210 */ /* 0x000fe200007fe4ff */
[----:B------:R-:W-:Y:S01]  /*0390*/  IMAD.X R15, R7, 0x1, R3, P1 ;  /* 0x00000001070f7824 */ /* 0x000fe200008e0603 */
[----:B------:R-:W-:Y:S02]  /*03a0*/  IADD3 R16, P0, R18, R25, RZ ;  /* 0x0000001912107210 */ /* 0x000fe40007f1e0ff */
[----:B------:R-:W-:Y:S02]  /*03b0*/  SHF.L.U32 R5, R5, 0x4, RZ ;  /* 0x0000000405057819 */ /* 0x000fe400000006ff */
[----:B------:R-:W-:Y:S02]  /*03c0*/  IADD3 R24, P2, R20, R25, RZ ;  /* 0x0000001914187210 */ /* 0x000fe40007f5e0ff */
[----:B-----5:R-:W-:Y:S01]  /*03d0*/  SHF.R.U32.HI R21, RZ, 0x1b, R9 ;  /* 0x0000001bff157819 */ /* 0x020fe20000011609 */
[----:B------:R-:W-:Y:S01]  /*03e0*/  IMAD.WIDE R14, R5, 0x4, R14 ;  /* 0x00000004050e7825 */ /* 0x000fe200078e020e */
[----:B------:R-:W-:-:S02]  /*03f0*/  IADD3.X R17, R3, R12, RZ, P0, !PT ;  /* 0x0000000c03117210 */ /* 0x000fc400007fe4ff */
[----:B------:R-:W-:Y:S01]  /*0400*/  SHF.R.U32.HI R26, RZ, 0x1b, R11 ;  /* 0x0000001bff1a7819 */ /* 0x000fe2000001160b */
[----:B------:R-:W-:Y:S01]  /*0410*/  IMAD.X R25, R4, 0x1, R12, P2 ;  /* 0x0000000104197824 */ /* 0x000fe200010e060c */
[----:B------:R-:W-:Y:S01]  /*0420*/  LEA R28, P0, R8, UR6, 0x2 ;  /* 0x00000006081c7c11 */ /* 0x000fe2000f8010ff */
[----:B------:R-:W-:Y:S01]  /*0430*/  IMAD.WIDE R16, R5, 0x4, R16 ;  /* 0x0000000405107825 */ /* 0x000fe200078e0210 */
[----:B------:R-:W-:Y:S01]  /*0440*/  LOP3.LUT R21, R21, 0x10, RZ, 0xc0, !PT ;  /* 0x0000001015157812 */ /* 0x000fe200078ec0ff */
[----:B------:R-:W1:Y:S01]  /*0450*/  LDC.64 R12, c[0x0][0x228] ;  /* 0x00008a00ff0c7b82 */ /* 0x000e620000000a00 */
[----:B------:R-:W-:Y:S01]  /*0460*/  LEA R27, P2, R10, UR6, 0x2 ;  /* 0x000000060a1b7c11 */ /* 0x000fe2000f8410ff */
[----:B------:R2:W3:Y:S01]  /*0470*/  LDG.E.EL R23, desc[UR4][R14.64] ;  /* 0x000000040e177981 */ /* 0x0004e2000c2e1900 */
[----:B------:R-:W-:Y:S01]  /*0480*/  LOP3.LUT R26, R26, 0x10, RZ, 0xc0, !PT ;  /* 0x000000101a1a7812 */ /* 0x000fe200078ec0ff */
[----:B------:R-:W-:Y:S01]  /*0490*/  IMAD.WIDE R24, R5, 0x4, R24 ;  /* 0x0000000405187825 */ /* 0x000fe200078e0218 */
[----:B------:R-:W-:Y:S01]  /*04a0*/  LEA.HI.X R29, R8, UR7, R9, 0x2, P0 ;  /* 0x00000007081d7c11 */ /* 0x000fe200080f1409 */
[----:B------:R4:W5:Y:S01]  /*04b0*/  LDG.E.EL R22, desc[UR4][R16.64] ;  /* 0x0000000410167981 */ /* 0x000962000c2e1900 */
[----:B------:R-:W-:Y:S01]  /*04c0*/  IADD3 R21, P1, R21, R28, RZ ;  /* 0x0000001c15157210 */ /* 0x000fe20007f3e0ff */
[----:B------:R-:W1:Y:S01]  /*04d0*/  LDC.64 R8, c[0x0][0x238] ;  /* 0x00008e00ff087b82 */ /* 0x000e620000000a00 */
[----:B------:R-:W-:Y:S01]  /*04e0*/  LEA.HI.X R11, R10, UR7, R11, 0x2, P2 ;  /* 0x000000070a0b7c11 */ /* 0x000fe200090f140b */
[----:B------:R-:W3:Y:S01]  /*04f0*/  LDG.E.EL R24, desc[UR4][R24.64] ;  /* 0x0000000418187981 */ /* 0x000ee2000c2e1900 */
[----:B--2---:R-:W-:-:S02]  /*0500*/  IADD3 R15, P0, R26, R27, RZ ;  /* 0x0000001b1a0f7210 */ /* 0x004fc40007f1e0ff */
[----:B----4-:R-:W-:-:S03]  /*0510*/  IADD3.X R17, RZ, R29, RZ, P1, !PT ;  /* 0x0000001dff117210 */ /* 0x010fc60000ffe4ff */
[----:B------:R-:W2:Y:S01]  /*0520*/  LDC.64 R26, c[0x0][0x248] ;  /* 0x00009200ff1a7b82 */ /* 0x000ea20000000a00 */
[----:B------:R-:W-:Y:S02]  /*0530*/  IADD3 R14, P1, R21, R18, RZ ;  /* 0x00000012150e7210 */ /* 0x000fe40007f3e0ff */
[----:B------:R-:W-:Y:S01]  /*0540*/  IADD3 R16, P4, R20, R21, RZ ;  /* 0x0000001514107210 */ /* 0x000fe20007f9e0ff */
[----:B------:R-:W-:Y:S01]  /*0550*/  IMAD.X R21, RZ, RZ, R11, P0 ;  /* 0x000000ffff157224 */ /* 0x000fe200000e060b */
[----:B------:R-:W-:Y:S02]  /*0560*/  IADD3 R18, P2, R15, R18, RZ ;  /* 0x000000120f127210 */ /* 0x000fe40007f5e0ff */
[----:B------:R-:W-:Y:S01]  /*0570*/  IADD3 R10, P3, R20, R19, RZ ;  /* 0x00000013140a7210 */ /* 0x000fe20007f7e0ff */
[----:B-1----:R-:W5:Y:S01]  /*0580*/  LDG.E R13, desc[UR4][R12.64] ;  /* 0x000000040c0d7981 */ /* 0x002f62000c1e1900 */
[----:B------:R-:W-:Y:S01]  /*0590*/  IADD3 R20, P5, R20, R15, RZ ;  /* 0x0000000f14147210 */ /* 0x000fe20007fbe0ff */
[--C-:B------:R-:W-:Y:S01]  /*05a0*/  IMAD.X R15, R17, 0x1, R3.reuse, P1 ;  /* 0x00000001110f7824 */ /* 0x100fe200008e0603 */
[----:B------:R-:W-:Y:S01]  /*05b0*/  IADD3.X R11, R4, R7, RZ, P3, !PT ;  /* 0x00000007040b7210 */ /* 0x000fe20001ffe4ff */
[----:B------:R-:W-:Y:S01]  /*05c0*/  IMAD.X R19, R21, 0x1, R3, P2 ;  /* 0x0000000115137824 */ /* 0x000fe200010e0603 */
[----:B------:R-:W-:-:S02]  /*05d0*/  IADD3.X R17, R4, R17, RZ, P4, !PT ;  /* 0x0000001104117210 */ /* 0x000fc400027fe4ff */
[----:B------:R-:W-:Y:S01]  /*05e0*/  IADD3.X R21, R4, R21, RZ, P5, !PT ;  /* 0x0000001504157210 */ /* 0x000fe20002ffe4ff */
[----:B------:R-:W-:-:S04]  /*05f0*/  IMAD.WIDE R14, R5, 0x4, R14 ;  /* 0x00000004050e7825 */ /* 0x000fc800078e020e */
[C---:B------:R-:W-:Y:S02]  /*0600*/  IMAD.WIDE R16, R5.reuse, 0x4, R16 ;  /* 0x0000000405107825 */ /* 0x040fe400078e0210 */
[----:B------:R-:W4:Y:S02]  /*0610*/  LDG.E.EL R14, desc[UR4][R14.64] ;  /* 0x000000040e0e7981 */ /* 0x000f24000c2e1900 */
[C---:B------:R-:W-:Y:S02]  /*0620*/  IMAD.WIDE R10, R5.reuse, 0x4, R10 ;  /* 0x00000004050a7825 */ /* 0x040fe400078e020a */
[----:B------:R-:W4:Y:S02]  /*0630*/  LDG.E.EL R16, desc[UR4][R16.64] ;  /* 0x0000000410107981 */ /* 0x000f24000c2e1900 */
[C---:B------:R-:W-:Y:S02]  /*0640*/  IMAD.WIDE R18, R5.reuse, 0x4, R18 ;  /* 0x0000000405127825 */ /* 0x040fe400078e0212 */
[----:B------:R-:W4:Y:S02]  /*0650*/  LDG.E.EL R10, desc[UR4][R10.64] ;  /* 0x000000040a0a7981 */ /* 0x000f24000c2e1900 */
[----:B------:R-:W-:-:S02]  /*0660*/  IMAD.WIDE R20, R5, 0x4, R20 ;  /* 0x0000000405147825 */ /* 0x000fc400078e0214 */
[----:B------:R-:W4:Y:S02]  /*0670*/  LDG.E.EL R18, desc[UR4][R18.64] ;  /* 0x0000000412127981 */ /* 0x000f24000c2e1900 */
[----:B0-----:R-:W-:Y:S02]  /*0680*/  IMAD.WIDE R4, R6, 0x4, R8 ;  /* 0x0000000406047825 */ /* 0x001fe400078e0208 */
[----:B------:R-:W4:Y:S04]  /*0690*/  LDG.E.EL R20, desc[UR4][R20.64] ;  /* 0x0000000414147981 */ /* 0x000f28000c2e1900 */
[----:B------:R-:W4:Y:S01]  /*06a0*/  LDG.E.EL.64 R4, desc[UR4][R4.64] ;  /* 0x0000000404047981 */ /* 0x000f22000c2e1b00 */
[----:B--2---:R-:W-:-:S05]  /*06b0*/  IMAD.WIDE R26, R2, 0x4, R26 ;  /* 0x00000004021a7825 */ /* 0x004fca00078e021a */
[----:B------:R-:W2:Y:S01]  /*06c0*/  LDG.E.EL R3, desc[UR4][R26.64] ;  /* 0x000000041a037981 */ /* 0x000ea2000c2e1900 */
[C---:B-----5:R-:W-:Y:S01]  /*06d0*/  FADD R7, R13.reuse, R22 ;  /* 0x000000160d077221 */ /* 0x060fe20000000000 */
[C---:B---3--:R-:W-:Y:S01]  /*06e0*/  FADD R9, R13.reuse, R24 ;  /* 0x000000180d097221 */ /* 0x048fe20000000000 */
[C---:B------:R-:W-:Y:S01]  /*06f0*/  FADD R2, R13.reuse, R23 ;  /* 0x000000170d027221 */ /* 0x040fe20000000000 */
[C---:B----4-:R-:W-:Y:S01]  /*0700*/  FADD R14, R13.reuse, R14 ;  /* 0x0000000e0d0e7221 */ /* 0x050fe20000000000 */
[C---:B------:R-:W-:Y:S01]  /*0710*/  FADD R16, R13.reuse, R16 ;  /* 0x000000100d107221 */ /* 0x040fe20000000000 */
[C---:B------:R-:W-:Y:S01]  /*0720*/  FADD R10, R13.reuse, R10 ;  /* 0x0000000a0d0a7221 */ /* 0x040fe20000000000 */
[----:B------:R-:W-:Y:S02]  /*0730*/  FADD R11, R13, R18 ;  /* 0x000000120d0b7221 */ /* 0x000fe40000000000 */
[----:B------:R-:W-:Y:S01]  /*0740*/  FADD R16, -R9, R16 ;  /* 0x0000001009107221 */ /* 0x000fe20000000100 */
[----:B------:R-:W-:Y:S01]  /*0750*/  FADD R13, R13, R20 ;  /* 0x000000140d0d7221 */ /* 0x000fe20000000000 */
[----:B------:R-:W-:Y:S01]  /*0760*/  FADD R6, -R7, R14 ;  /* 0x0000000e07067221 */ /* 0x000fe20000000100 */
[----:B------:R-:W-:-:S02]  /*0770*/  FADD R11, -R2, R11 ;  /* 0x0000000b020b7221 */ /* 0x000fc40000000100 */
[----:B------:R-:W-:Y:S01]  /*0780*/  FADD R13, -R10, R13 ;  /* 0x0000000d0a0d7221 */ /* 0x000fe20000000100 */
[C---:B------:R-:W-:Y:S01]  /*0790*/  FFMA R9, R4.reuse, R16, R9 ;  /* 0x0000001004097223 */ /* 0x040fe20000000009 */
[----:B------:R-:W-:Y:S01]  /*07a0*/  FFMA R6, R4, R6, R7 ;  /* 0x0000000604067223 */ /* 0x000fe20000000007 */
[C---:B------:R-:W-:Y:S01]  /*07b0*/  FFMA R7, R5.reuse, R11, R2 ;  /* 0x0000000b05077223 */ /* 0x040fe20000000002 */
[----:B------:R-:W-:Y:S02]  /*07c0*/  FFMA R4, R5, R13, R10 ;  /* 0x0000000d05047223 */ /* 0x000fe4000000000a */
[----:B------:R-:W-:Y:S01]  /*07d0*/  FADD R2, -R6, R9 ;  /* 0x0000000906027221 */ /* 0x000fe20000000100 */
[----:B------:R-:W0:Y:S01]  /*07e0*/  LDC.64 R10, c[0x0][0x250] ;  /* 0x00009400ff0a7b82 */ /* 0x000e220000000a00 */
[----:B------:R-:W-:Y:S02]  /*07f0*/  FADD R4, -R7, R4 ;  /* 0x0000000407047221 */ /* 0x000fe40000000100 */
[----:B--2---:R-:W-:-:S02]  /*0800*/  FFMA R5, R3, R2, R6 ;  /* 0x0000000203057223 */ /* 0x004fc40000000006 */
[----:B------:R-:W-:Y:S02]  /*0810*/  FFMA R8, R3, R4, R7 ;  /* 0x0000000403087223 */ /* 0x000fe40000000007 */
[----:B------:R-:W-:Y:S01]  /*0820*/  FADD R5, RZ, -R5 ;  /* 0x80000005ff057221 */ /* 0x000fe20000000000 */
[----:B------:R-:W1:Y:S01]  /*0830*/  LDC.64 R12, c[0x0][0x258] ;  /* 0x00009600ff0c7b82 */ /* 0x000e620000000a00 */
[----:B------:R-:W-:Y:S02]  /*0840*/  FADD R8, RZ, -R8 ;  /* 0x80000008ff087221 */ /* 0x000fe40000000000 */
[----:B------:R-:W-:Y:S02]  /*0850*/  FMUL R5, R5, 1.4426950216293334961 ;  /* 0x3fb8aa3b05057820 */ /* 0x000fe40000400000 */
[----:B------:R-:W-:-:S03]  /*0860*/  FMUL R14, R8, 1.4426950216293334961 ;  /* 0x3fb8aa3b080e7820 */ /* 0x000fc60000400000 */
[----:B------:R-:W-:Y:S02]  /*0870*/  FSETP.GEU.AND P0, PT, R5, -126, PT ;  /* 0xc2fc00000500780b */ /* 0x000fe40003f0e000 */
[----:B------:R-:W-:-:S11]  /*0880*/  FSETP.GEU.AND P1, PT, R14, -126, PT ;  /* 0xc2fc00000e00780b */ /* 0x000fd60003f2e000 */
[----:B------:R-:W-:Y:S02]  /*0890*/  @!P0 FMUL R5, R5, 0.5 ;  /* 0x3f00000005058820 */ /* 0x000fe40000400000 */
[----:B------:R-:W-:Y:S02]  /*08a0*/  @!P1 FMUL R14, R14, 0.5 ;  /* 0x3f0000000e0e9820 */ /* 0x000fe40000400000 */
[----:B------:R-:W2:Y:S08]  /*08b0*/  MUFU.EX2 R8, R5 ;  /* 0x0000000500087308 */ /* 0x000eb00000000800 */
[----:B------:R-:W3:Y:S01]  /*08c0*/  MUFU.EX2 R9, R14 ;  /* 0x0000000e00097308 */ /* 0x000ee20000000800 */
[----:B--2---:R-:W-:-:S04]  /*08d0*/  @!P0 FMUL R8, R8, R8 ;  /* 0x0000000808088220 */ /* 0x004fc80000400000 */
[----:B------:R-:W-:Y:S01]  /*08e0*/  FADD R15, R8, 1 ;  /* 0x3f800000080f7421 */ /* 0x000fe20000000000 */
[----:B---3--:R-:W-:-:S04]  /*08f0*/  @!P1 FMUL R9, R9, R9 ;  /* 0x0000000909099220 */ /* 0x008fc80000400000 */
[----:B------:R-:W-:Y:S01]  /*0900*/  FADD R16, R9, 1 ;  /* 0x3f80000009107421 */ /* 0x000fe20000000000 */
[----:B------:R-:W-:Y:S01]  /*0910*/  FSETP.GT.AND P0, PT, R15, 8.50705917302346158658e+37, PT ;  /* 0x7e8000000f00780b */ /* 0x000fe20003f04000 */
[----:B------:R-:W2:Y:S03]  /*0920*/  LDC.64 R8, c[0x0][0x260] ;  /* 0x00009800ff087b82 */ /* 0x000ea60000000a00 */
[----:B------:R-:W-:Y:S01]  /*0930*/  FSETP.GT.AND P1, PT, R16, 8.50705917302346158658e+37, PT ;  /* 0x7e8000001000780b */ /* 0x000fe20003f24000 */
[----:B------:R-:W-:-:S08]  /*0940*/  HFMA2.MMA R5, -RZ, RZ, 1.625, 0 ;  /* 0x3e800000ff057435 */ /* 0x000fd000000001ff */
[----:B------:R-:W-:-:S04]  /*0950*/  @P0 FMUL R15, R15, 0.25 ;  /* 0x3e8000000f0f0820 */ /* 0x000fc80000400000 */
[----:B------:R-:W-:Y:S02]  /*0960*/  @P1 FMUL R16, R16, 0.25 ;  /* 0x3e80000010101820 */ /* 0x000fe40000400000 */
[----:B------:R-:W3:Y:S08]  /*0970*/  MUFU.RCP R15, R15 ;  /* 0x0000000f000f7308 */ /* 0x000ef00000001000 */
[----:B------:R-:W4:Y:S01]  /*0980*/  MUFU.RCP R16, R16 ;  /* 0x0000001000107308 */ /* 0x000f220000001000 */
[----:B------:R-:W-:-:S02]  /*0990*/  FSEL R14, R5, 1, P0 ;  /* 0x3f800000050e7808 */ /* 0x000fc40000000000 */
[----:B------:R-:W-:Y:S01]  /*09a0*/  FSEL R5, R5, 1, P1 ;  /* 0x3f80000005057808 */ /* 0x000fe20000800000 */
[----:B0-----:R-:W-:-:S04]  /*09b0*/  IMAD.WIDE R10, R0, 0x4, R10 ;  /* 0x00000004000a7825 */ /* 0x001fc800078e020a */
[C---:B------:R-:W-:Y:S01]  /*09c0*/  FMUL R2, R3.reuse, R2 ;  /* 0x0000000203027220 */ /* 0x040fe20000400000 */
[----:B------:R-:W-:Y:S01]  /*09d0*/  FMUL R3, R3, R4 ;  /* 0x0000000403037220 */ /* 0x000fe20000400000 */
[----:B---3--:R-:W-:Y:S01]  /*09e0*/  FMUL R14, R15, R14 ;  /* 0x0000000e0f0e7220 */ /* 0x008fe20000400000 */
[C---:B-1----:R-:W-:Y:S01]  /*09f0*/  IMAD.WIDE R12, R0.reuse, 0x4, R12 ;  /* 0x00000004000c7825 */ /* 0x042fe200078e020c */
[----:B------:R-:W-:Y:S03]  /*0a00*/  STG.E.64 desc[UR4][R10.64], R6 ;  /* 0x000000060a007986 */ /* 0x000fe6000c101b04 */
[----:B--2---:R-:W-:-:S04]  /*0a10*/  IMAD.WIDE R8, R0, 0x4, R8 ;  /* 0x0000000400087825 */ /* 0x004fc800078e0208 */
[----:B----4-:R-:W-:Y:S01]  /*0a20*/  FMUL R15, R16, R5 ;  /* 0x00000005100f7220 */ /* 0x010fe20000400000 */
[----:B------:R-:W-:Y:S04]  /*0a30*/  STG.E.64 desc[UR4][R12.64], R2 ;  /* 0x000000020c007986 */ /* 0x000fe8000c101b04 */
[----:B------:R-:W-:Y:S01]  /*0a40*/  STG.E.64 desc[UR4][R8.64], R14 ;  /* 0x0000000e08007986 */ /* 0x000fe2000c101b04 */
[----:B------:R-:W-:Y:S05]  /*0a50*/  EXIT ;  /* 0x000000000000794d */ /* 0x000fea0003800000 */
.L_x_0:
[----:B------:R-:W-:-:S00]  /*0a60*/  BRA `(.L_x_0) ;  /* 0xfffffffc00fc7947 */ /* 0x000fc0000383ffff */
[----:B------:R-:W-:-:S00]  /*0a70*/  NOP ;  /* 0x0000000000007918 */ /* 0x000fc00000000000 */
        /* <DEDUP_REMOVED lines=8> */
.L_x_1:


//--------------------- .nv.constant0.triton_poi_fused__unsafe_index_add_convolution_mul_sigmoid_sub_138 --------------------------
	.section	.nv.constant0.triton_poi_fused__unsafe_index_add_convolution_mul_sigmoid_sub_138,"a",@progbits
	.sectionflags	@""
	.align	4
.nv.constant0.triton_poi_fused__unsafe_index_add_convolution_mul_sigmoid_sub_138:
	.zero		620
